//
// Generated by NVIDIA NVVM Compiler
//
// Compiler Build ID: CL-36424714
// Cuda compilation tools, release 13.0, V13.0.88
// Based on NVVM 20.0.0
//

.version 9.0
.target sm_100
.address_size 64

	// .globl	_Z12histo_kernelPjS_jj
// _ZZ12histo_kernelPjS_jjE12privateHisto has been demoted

.visible .entry _Z12histo_kernelPjS_jj(
	.param .u64 .ptr .align 1 _Z12histo_kernelPjS_jj_param_0,
	.param .u64 .ptr .align 1 _Z12histo_kernelPjS_jj_param_1,
	.param .u32 _Z12histo_kernelPjS_jj_param_2,
	.param .u32 _Z12histo_kernelPjS_jj_param_3
)
{
	.reg .pred 	%p<20>;
	.reg .b32 	%r<136>;
	.reg .b64 	%rd<19>;
	// demoted variable
	.shared .align 4 .b8 _ZZ12histo_kernelPjS_jjE12privateHisto[16384];
	ld.param.u64 	%rd6, [_Z12histo_kernelPjS_jj_param_0];
	ld.param.u64 	%rd7, [_Z12histo_kernelPjS_jj_param_1];
	ld.param.u32 	%r46, [_Z12histo_kernelPjS_jj_param_2];
	ld.param.u32 	%r47, [_Z12histo_kernelPjS_jj_param_3];
	cvta.to.global.u64 	%rd1, %rd7;
	mov.u32 	%r133, %tid.x;
	setp.ge.u32 	%p1, %r133, %r47;
	@%p1 bra 	$L__BB0_13;
	not.b32 	%r48, %r133;
	add.s32 	%r49, %r47, %r48;
	shr.u32 	%r50, %r49, 9;
	add.s32 	%r2, %r50, 1;
	and.b32  	%r3, %r2, 15;
	setp.lt.u32 	%p2, %r49, 7680;
	mov.u32 	%r124, %r133;
	@%p2 bra 	$L__BB0_4;
	and.b32  	%r51, %r2, 16777200;
	neg.s32 	%r122, %r51;
	shl.b32 	%r52, %r133, 2;
	mov.u32 	%r53, _ZZ12histo_kernelPjS_jjE12privateHisto;
	add.s32 	%r54, %r52, %r53;
	add.s32 	%r121, %r54, 16384;
	mov.u32 	%r124, %r133;
$L__BB0_3:
	.pragma "nounroll";
	mov.b32 	%r55, 0;
	st.shared.u32 	[%r121+-16384], %r55;
	st.shared.u32 	[%r121+-14336], %r55;
	st.shared.u32 	[%r121+-12288], %r55;
	st.shared.u32 	[%r121+-10240], %r55;
	st.shared.u32 	[%r121+-8192], %r55;
	st.shared.u32 	[%r121+-6144], %r55;
	st.shared.u32 	[%r121+-4096], %r55;
	st.shared.u32 	[%r121+-2048], %r55;
	st.shared.u32 	[%r121], %r55;
	st.shared.u32 	[%r121+2048], %r55;
	st.shared.u32 	[%r121+4096], %r55;
	st.shared.u32 	[%r121+6144], %r55;
	st.shared.u32 	[%r121+8192], %r55;
	st.shared.u32 	[%r121+10240], %r55;
	st.shared.u32 	[%r121+12288], %r55;
	st.shared.u32 	[%r121+14336], %r55;
	add.s32 	%r124, %r124, 8192;
	add.s32 	%r122, %r122, 16;
	add.s32 	%r121, %r121, 32768;
	setp.ne.s32 	%p3, %r122, 0;
	@%p3 bra 	$L__BB0_3;
$L__BB0_4:
	setp.eq.s32 	%p4, %r3, 0;
	@%p4 bra 	$L__BB0_13;
	and.b32  	%r13, %r2, 7;
	setp.lt.u32 	%p5, %r3, 8;
	@%p5 bra 	$L__BB0_7;
	shl.b32 	%r56, %r124, 2;
	mov.u32 	%r57, _ZZ12histo_kernelPjS_jjE12privateHisto;
	add.s32 	%r58, %r57, %r56;
	mov.b32 	%r59, 0;
	st.shared.u32 	[%r58], %r59;
	st.shared.u32 	[%r58+2048], %r59;
	st.shared.u32 	[%r58+4096], %r59;
	st.shared.u32 	[%r58+6144], %r59;
	st.shared.u32 	[%r58+8192], %r59;
	st.shared.u32 	[%r58+10240], %r59;
	st.shared.u32 	[%r58+12288], %r59;
	st.shared.u32 	[%r58+14336], %r59;
	add.s32 	%r124, %r124, 4096;
$L__BB0_7:
	setp.eq.s32 	%p6, %r13, 0;
	@%p6 bra 	$L__BB0_13;
	and.b32  	%r16, %r2, 3;
	setp.lt.u32 	%p7, %r13, 4;
	@%p7 bra 	$L__BB0_10;
	shl.b32 	%r60, %r124, 2;
	mov.u32 	%r61, _ZZ12histo_kernelPjS_jjE12privateHisto;
	add.s32 	%r62, %r61, %r60;
	mov.b32 	%r63, 0;
	st.shared.u32 	[%r62], %r63;
	st.shared.u32 	[%r62+2048], %r63;
	st.shared.u32 	[%r62+4096], %r63;
	st.shared.u32 	[%r62+6144], %r63;
	add.s32 	%r124, %r124, 2048;
$L__BB0_10:
	setp.eq.s32 	%p8, %r16, 0;
	@%p8 bra 	$L__BB0_13;
	shl.b32 	%r64, %r124, 2;
	mov.u32 	%r65, _ZZ12histo_kernelPjS_jjE12privateHisto;
	add.s32 	%r128, %r65, %r64;
	neg.s32 	%r127, %r16;
$L__BB0_12:
	.pragma "nounroll";
	mov.b32 	%r66, 0;
	st.shared.u32 	[%r128], %r66;
	add.s32 	%r128, %r128, 2048;
	add.s32 	%r127, %r127, 1;
	setp.ne.s32 	%p9, %r127, 0;
	@%p9 bra 	$L__BB0_12;
$L__BB0_13:
	bar.sync 	0;
	mov.u32 	%r67, %ctaid.x;
	mov.u32 	%r25, %ntid.x;
	mad.lo.s32 	%r129, %r67, %r25, %r133;
	setp.ge.u32 	%p10, %r129, %r46;
	@%p10 bra 	$L__BB0_16;
	cvta.to.global.u64 	%rd2, %rd6;
	mov.u32 	%r68, %nctaid.x;
	mul.lo.s32 	%r27, %r25, %r68;
	mov.u32 	%r71, _ZZ12histo_kernelPjS_jjE12privateHisto;
$L__BB0_15:
	mul.wide.s32 	%rd8, %r129, 4;
	add.s64 	%rd9, %rd2, %rd8;
	ld.global.u32 	%r69, [%rd9];
	shl.b32 	%r70, %r69, 2;
	add.s32 	%r72, %r71, %r70;
	atom.shared.add.u32 	%r73, [%r72], 1;
	add.s32 	%r129, %r129, %r27;
	setp.lt.u32 	%p11, %r129, %r46;
	@%p11 bra 	$L__BB0_15;
$L__BB0_16:
	setp.ge.u32 	%p12, %r133, %r47;
	bar.sync 	0;
	@%p12 bra 	$L__BB0_28;
	not.b32 	%r74, %r133;
	add.s32 	%r30, %r47, %r74;
	shr.u32 	%r75, %r30, 9;
	add.s32 	%r31, %r75, 1;
	and.b32  	%r32, %r31, 7;
	setp.lt.u32 	%p13, %r30, 3584;
	@%p13 bra 	$L__BB0_20;
	and.b32  	%r76, %r31, 16777208;
	neg.s32 	%r131, %r76;
	mul.wide.u32 	%rd10, %r133, 4;
	add.s64 	%rd11, %rd10, %rd1;
	add.s64 	%rd18, %rd11, 8192;
	shl.b32 	%r77, %r133, 2;
	mov.u32 	%r78, _ZZ12histo_kernelPjS_jjE12privateHisto;
	add.s32 	%r79, %r77, %r78;
	add.s32 	%r130, %r79, 8192;
$L__BB0_19:
	.pragma "nounroll";
	ld.shared.u32 	%r80, [%r130+-8192];
	atom.global.add.u32 	%r81, [%rd18+-8192], %r80;
	ld.shared.u32 	%r82, [%r130+-6144];
	atom.global.add.u32 	%r83, [%rd18+-6144], %r82;
	ld.shared.u32 	%r84, [%r130+-4096];
	atom.global.add.u32 	%r85, [%rd18+-4096], %r84;
	ld.shared.u32 	%r86, [%r130+-2048];
	atom.global.add.u32 	%r87, [%rd18+-2048], %r86;
	ld.shared.u32 	%r88, [%r130];
	atom.global.add.u32 	%r89, [%rd18], %r88;
	ld.shared.u32 	%r90, [%r130+2048];
	atom.global.add.u32 	%r91, [%rd18+2048], %r90;
	ld.shared.u32 	%r92, [%r130+4096];
	atom.global.add.u32 	%r93, [%rd18+4096], %r92;
	ld.shared.u32 	%r94, [%r130+6144];
	atom.global.add.u32 	%r95, [%rd18+6144], %r94;
	add.s32 	%r133, %r133, 4096;
	add.s32 	%r131, %r131, 8;
	add.s64 	%rd18, %rd18, 16384;
	add.s32 	%r130, %r130, 16384;
	setp.ne.s32 	%p14, %r131, 0;
	@%p14 bra 	$L__BB0_19;
$L__BB0_20:
	setp.eq.s32 	%p15, %r32, 0;
	@%p15 bra 	$L__BB0_28;
	setp.lt.u32 	%p16, %r32, 4;
	@%p16 bra 	$L__BB0_23;
	mul.wide.u32 	%rd12, %r133, 4;
	add.s64 	%rd13, %rd1, %rd12;
	shl.b32 	%r96, %r133, 2;
	mov.u32 	%r97, _ZZ12histo_kernelPjS_jjE12privateHisto;
	add.s32 	%r98, %r97, %r96;
	ld.shared.u32 	%r99, [%r98];
	atom.global.add.u32 	%r100, [%rd13], %r99;
	ld.shared.u32 	%r101, [%r98+2048];
	atom.global.add.u32 	%r102, [%rd13+2048], %r101;
	ld.shared.u32 	%r103, [%r98+4096];
	atom.global.add.u32 	%r104, [%rd13+4096], %r103;
	ld.shared.u32 	%r105, [%r98+6144];
	atom.global.add.u32 	%r106, [%rd13+6144], %r105;
	add.s32 	%r133, %r133, 2048;
$L__BB0_23:
	and.b32  	%r107, %r31, 3;
	setp.eq.s32 	%p17, %r107, 0;
	@%p17 bra 	$L__BB0_28;
	setp.eq.s32 	%p18, %r107, 1;
	@%p18 bra 	$L__BB0_26;
	mul.wide.u32 	%rd14, %r133, 4;
	add.s64 	%rd15, %rd1, %rd14;
	shl.b32 	%r108, %r133, 2;
	mov.u32 	%r109, _ZZ12histo_kernelPjS_jjE12privateHisto;
	add.s32 	%r110, %r109, %r108;
	ld.shared.u32 	%r111, [%r110];
	atom.global.add.u32 	%r112, [%rd15], %r111;
	ld.shared.u32 	%r113, [%r110+2048];
	atom.global.add.u32 	%r114, [%rd15+2048], %r113;
	add.s32 	%r133, %r133, 1024;
$L__BB0_26:
	and.b32  	%r115, %r30, 512;
	setp.ne.s32 	%p19, %r115, 0;
	@%p19 bra 	$L__BB0_28;
	mul.wide.u32 	%rd16, %r133, 4;
	add.s64 	%rd17, %rd1, %rd16;
	shl.b32 	%r116, %r133, 2;
	mov.u32 	%r117, _ZZ12histo_kernelPjS_jjE12privateHisto;
	add.s32 	%r118, %r117, %r116;
	ld.shared.u32 	%r119, [%r118];
	atom.global.add.u32 	%r120, [%rd17], %r119;
$L__BB0_28:
	ret;

}


// ===== COMPILED SASS (sm_100) =====

	.target	sm_100

	.elftype	@"ET_EXEC"


//--------------------- .note.nv.tkinfo           --------------------------
	.section	.note.nv.tkinfo,"",@"SHT_NOTE"
	.sectionflags	@"SHF_NOTE_NV_TKINFO"
	.tkinfo
        /*0018*/ 	.word	0x00000002
        /*0030*/ 	.string	""
        /*0030*/ 	.string	"ptxas"
        /*0030*/ 	.string	"Cuda compilation tools, release 13.0, V13.0.88"
        /*0030*/ 	.string	"Build cuda_13.0.r13.0/compiler.36424714_0"
        /*0030*/ 	.string	"-arch sm_100 -m 64 "



//--------------------- .note.nv.cuinfo           --------------------------
	.section	.note.nv.cuinfo,"",@"SHT_NOTE"
	.sectionflags	@"SHF_NOTE_NV_CUINFO"
        /*0018*/ 	.short	0x0002
        /*001a*/ 	.short	0x0064
        /*001c*/ 	.short	0x0082
	.zero		2


//--------------------- .nv.info                  --------------------------
	.section	.nv.info,"",@"SHT_CUDA_INFO"
	.align	4


	//----- nvinfo : EIATTR_REGCOUNT
	.align		4
        /*0000*/ 	.byte	0x04, 0x2f
        /*0002*/ 	.short	(.L_1 - .L_0)
	.align		4
.L_0:
        /*0004*/ 	.word	index@(_Z12histo_kernelPjS_jj)
        /*0008*/ 	.word	0x0000001a


	//----- nvinfo : EIATTR_FRAME_SIZE
	.align		4
.L_1:
        /*000c*/ 	.byte	0x04, 0x11
        /*000e*/ 	.short	(.L_3 - .L_2)
	.align		4
.L_2:
        /*0010*/ 	.word	index@(_Z12histo_kernelPjS_jj)
        /*0014*/ 	.word	0x00000000


	//----- nvinfo : EIATTR_MIN_STACK_SIZE
	.align		4
.L_3:
        /*0018*/ 	.byte	0x04, 0x12
        /*001a*/ 	.short	(.L_5 - .L_4)
	.align		4
.L_4:
        /*001c*/ 	.word	index@(_Z12histo_kernelPjS_jj)
        /*0020*/ 	.word	0x00000000
.L_5:


//--------------------- .nv.compat                --------------------------
	.section	.nv.compat,"",@"SHT_CUDA_COMPAT_INFO"
	.align	4
        /*0000*/ 	.byte	0x02, 0x09, 0x00, 0x00, 0x02, 0x02, 0x01, 0x00, 0x02, 0x05, 0x05, 0x00, 0x03, 0x07, 0x01, 0x01
        /*0010*/ 	.byte	0x02, 0x03, 0x00, 0x00, 0x02, 0x06, 0x01, 0x00, 0x04, 0x0b, 0x08, 0x00, 0x09, 0x00, 0x00, 0x00
        /*0020*/ 	.byte	0x00, 0x00, 0x00, 0x00


//--------------------- .nv.info._Z12histo_kernelPjS_jj --------------------------
	.section	.nv.info._Z12histo_kernelPjS_jj,"",@"SHT_CUDA_INFO"
	.sectionflags	@""
	.align	4


	//----- nvinfo : EIATTR_CUDA_API_VERSION
	.align		4
        /*0000*/ 	.byte	0x04, 0x37
        /*0002*/ 	.short	(.L_7 - .L_6)
.L_6:
        /*0004*/ 	.word	0x00000082


	//----- nvinfo : EIATTR_KPARAM_INFO
	.align		4
.L_7:
        /*0008*/ 	.byte	0x04, 0x17
        /*000a*/ 	.short	(.L_9 - .L_8)
.L_8:
        /*000c*/ 	.word	0x00000000
        /*0010*/ 	.short	0x0003
        /*0012*/ 	.short	0x0014
        /*0014*/ 	.byte	0x00, 0xf0, 0x11, 0x00


	//----- nvinfo : EIATTR_KPARAM_INFO
	.align		4
.L_9:
        /*0018*/ 	.byte	0x04, 0x17
        /*001a*/ 	.short	(.L_11 - .L_10)
.L_10:
        /*001c*/ 	.word	0x00000000
        /*0020*/ 	.short	0x0002
        /*0022*/ 	.short	0x0010
        /*0024*/ 	.byte	0x00, 0xf0, 0x11, 0x00


	//----- nvinfo : EIATTR_KPARAM_INFO
	.align		4
.L_11:
        /*0028*/ 	.byte	0x04, 0x17
        /*002a*/ 	.short	(.L_13 - .L_12)
.L_12:
        /*002c*/ 	.word	0x00000000
        /*0030*/ 	.short	0x0001
        /*0032*/ 	.short	0x0008
        /*0034*/ 	.byte	0x00, 0xf5, 0x21, 0x00


	//----- nvinfo : EIATTR_KPARAM_INFO
	.align		4
.L_13:
        /*0038*/ 	.byte	0x04, 0x17
        /*003a*/ 	.short	(.L_15 - .L_14)
.L_14:
        /*003c*/ 	.word	0x00000000
        /*0040*/ 	.short	0x0000
        /*0042*/ 	.short	0x0000
        /*0044*/ 	.byte	0x00, 0xf5, 0x21, 0x00


	//----- nvinfo : EIATTR_SPARSE_MMA_MASK
	.align		4
.L_15:
        /*0048*/ 	.byte	0x03, 0x50
        /*004a*/ 	.short	0x0000


	//----- nvinfo : EIATTR_MAXREG_COUNT
	.align		4
        /*004c*/ 	.byte	0x03, 0x1b
        /*004e*/ 	.short	0x00ff


	//----- nvinfo : EIATTR_NUM_BARRIERS
	.align		4
        /*0050*/ 	.byte	0x02, 0x4c
        /*0052*/ 	.byte	0x01
	.zero		1


	//----- nvinfo : EIATTR_MERCURY_ISA_VERSION
	.align		4
        /*0054*/ 	.byte	0x03, 0x5f
        /*0056*/ 	.short	0x0101


	//----- nvinfo : EIATTR_VRC_CTA_INIT_COUNT
	.align		4
        /*0058*/ 	.byte	0x02, 0x4a
	.zero		1
	.zero		1


	//----- nvinfo : EIATTR_EXIT_INSTR_OFFSETS
	.align		4
        /*005c*/ 	.byte	0x04, 0x1c
        /*005e*/ 	.short	(.L_17 - .L_16)


	//   ....[0]....
.L_16:
        /*0060*/ 	.word	0x00000770


	//   ....[1]....
        /*0064*/ 	.word	0x00000a50


	//   ....[2]....
        /*0068*/ 	.word	0x00000ba0


	//   ....[3]....
        /*006c*/ 	.word	0x00000cb0


	//   ....[4]....
        /*0070*/ 	.word	0x00000d40


	//----- nvinfo : EIATTR_CRS_STACK_SIZE
	.align		4
.L_17:
        /*0074*/ 	.byte	0x04, 0x1e
        /*0076*/ 	.short	(.L_19 - .L_18)
.L_18:
        /*0078*/ 	.word	0x00000000


	//----- nvinfo : EIATTR_CBANK_PARAM_SIZE
	.align		4
.L_19:
        /*007c*/ 	.byte	0x03, 0x19
        /*007e*/ 	.short	0x0018


	//----- nvinfo : EIATTR_PARAM_CBANK
	.align		4
        /*0080*/ 	.byte	0x04, 0x0a
        /*0082*/ 	.short	(.L_21 - .L_20)
	.align		4
.L_20:
        /*0084*/ 	.word	index@(.nv.constant0._Z12histo_kernelPjS_jj)
        /*0088*/ 	.short	0x0380
        /*008a*/ 	.short	0x0018


	//----- nvinfo : EIATTR_SW_WAR
	.align		4
.L_21:
        /*008c*/ 	.byte	0x04, 0x36
        /*008e*/ 	.short	(.L_23 - .L_22)
.L_22:
        /*0090*/ 	.word	0x00000008
.L_23:


//--------------------- .nv.callgraph             --------------------------
	.section	.nv.callgraph,"",@"SHT_CUDA_CALLGRAPH"
	.align	4
	.sectionentsize	8
	.align		4
        /*0000*/ 	.word	0x00000000
	.align		4
        /*0004*/ 	.word	0xffffffff
	.align		4
        /*0008*/ 	.word	0x00000000
	.align		4
        /*000c*/ 	.word	0xfffffffe
	.align		4
        /*0010*/ 	.word	0x00000000
	.align		4
        /*0014*/ 	.word	0xfffffffd
	.align		4
        /*0018*/ 	.word	0x00000000
	.align		4
        /*001c*/ 	.word	0xfffffffc


//--------------------- .text._Z12histo_kernelPjS_jj --------------------------
	.section	.text._Z12histo_kernelPjS_jj,"ax",@progbits
	.align	128
        .global         _Z12histo_kernelPjS_jj
        .type           _Z12histo_kernelPjS_jj,@function
        .size           _Z12histo_kernelPjS_jj,(.L_x_21 - _Z12histo_kernelPjS_jj)
        .other          _Z12histo_kernelPjS_jj,@"STO_CUDA_ENTRY STV_DEFAULT"
_Z12histo_kernelPjS_jj:
.text._Z12histo_kernelPjS_jj:
[----:B------:R-:W-:Y:S01]  /*0000*/  LDC R1, c[0x0][0x37c] ;  /* 0x0000df00ff017b82 */ /* 0x000fe20000000800 */
[----:B------:R-:W0:Y:S01]  /*0010*/  S2R R0, SR_TID.X ;  /* 0x0000000000007919 */ /* 0x000e220000002100 */
[----:B------:R-:W0:Y:S01]  /*0020*/  LDCU UR8, c[0x0][0x394] ;  /* 0x00007280ff0877ac */ /* 0x000e220008000800 */
[----:B------:R-:W-:Y:S01]  /*0030*/  BSSY.RECONVERGENT B0, `(.L_x_0) ;  /* 0x0000059000007945 */ /* 0x000fe20003800200 */
[----:B0-----:R-:W-:-:S13]  /*0040*/  ISETP.GE.U32.AND P0, PT, R0, UR8, PT ;  /* 0x0000000800007c0c */ /* 0x001fda000bf06070 */
[----:B------:R-:W-:Y:S05]  /*0050*/  @P0 BRA `(.L_x_1) ;  /* 0x0000000400580947 */ /* 0x000fea0003800000 */
[----:B------:R-:W-:Y:S01]  /*0060*/  LOP3.LUT R2, RZ, R0, RZ, 0x33, !PT ;  /* 0x00000000ff027212 */ /* 0x000fe200078e33ff */
[----:B------:R-:W-:Y:S04]  /*0070*/  BSSY.RECONVERGENT B1, `(.L_x_2) ;  /* 0x0000025000017945 */ /* 0x000fe80003800200 */
[----:B------:R-:W-:-:S05]  /*0080*/  VIADD R2, R2, UR8 ;  /* 0x0000000802027c36 */ /* 0x000fca0008000000 */
[C---:B------:R-:W-:Y:S02]  /*0090*/  ISETP.GE.U32.AND P0, PT, R2.reuse, 0x1e00, PT ;  /* 0x00001e000200780c */ /* 0x040fe40003f06070 */
[----:B------:R-:W-:Y:S01]  /*00a0*/  LEA.HI R5, R2, 0x1, RZ, 0x17 ;  /* 0x0000000102057811 */ /* 0x000fe200078fb8ff */
[----:B------:R-:W-:-:S03]  /*00b0*/  IMAD.MOV.U32 R2, RZ, RZ, R0 ;  /* 0x000000ffff027224 */ /* 0x000fc600078e0000 */
[----:B------:R-:W-:-:S04]  /*00c0*/  LOP3.LUT R6, R5, 0xf, RZ, 0xc0, !PT ;  /* 0x0000000f05067812 */ /* 0x000fc800078ec0ff */
[----:B------:R-:W-:-:S03]  /*00d0*/  ISETP.NE.AND P1, PT, R6, RZ, PT ;  /* 0x000000ff0600720c */ /* 0x000fc60003f25270 */
[----:B------:R-:W-:Y:S10]  /*00e0*/  @!P0 BRA `(.L_x_3) ;  /* 0x0000000000748947 */ /* 0x000ff40003800000 */
[----:B------:R-:W0:Y:S01]  /*00f0*/  S2UR UR5, SR_CgaCtaId ;  /* 0x00000000000579c3 */ /* 0x000e220000008800 */
[----:B------:R-:W-:Y:S01]  /*0100*/  UMOV UR4, 0x400 ;  /* 0x0000040000047882 */ /* 0x000fe20000000000 */
[----:B------:R-:W-:Y:S01]  /*0110*/  LOP3.LUT R3, R5, 0xfffff0, RZ, 0xc0, !PT ;  /* 0x00fffff005037812 */ /* 0x000fe200078ec0ff */
[----:B------:R-:W-:-:S04]  /*0120*/  IMAD.MOV.U32 R2, RZ, RZ, R0 ;  /* 0x000000ffff027224 */ /* 0x000fc800078e0000 */
[----:B------:R-:W-:Y:S01]  /*0130*/  IMAD.MOV R3, RZ, RZ, -R3 ;  /* 0x000000ffff037224 */ /* 0x000fe200078e0a03 */
[----:B0-----:R-:W-:-:S06]  /*0140*/  ULEA UR4, UR5, UR4, 0x18 ;  /* 0x0000000405047291 */ /* 0x001fcc000f8ec0ff */
[----:B------:R-:W-:-:S05]  /*0150*/  LEA R4, R0, UR4, 0x2 ;  /* 0x0000000400047c11 */ /* 0x000fca000f8e10ff */
[----:B------:R-:W-:-:S07]  /*0160*/  VIADD R4, R4, 0x4000 ;  /* 0x0000400004047836 */ /* 0x000fce0000000000 */
.L_x_4:
[----:B------:R-:W-:Y:S01]  /*0170*/  VIADD R3, R3, 0x10 ;  /* 0x0000001003037836 */ /* 0x000fe20000000000 */
[----:B------:R-:W-:Y:S01]  /*0180*/  STS [R4+-0x4000], RZ ;  /* 0xffc000ff04007388 */ /* 0x000fe20000000800 */
[----:B------:R-:W-:-:S03]  /*0190*/  VIADD R2, R2, 0x2000 ;  /* 0x0000200002027836 */ /* 0x000fc60000000000 */
[----:B------:R-:W-:Y:S01]  /*01a0*/  ISETP.NE.AND P0, PT, R3, RZ, PT ;  /* 0x000000ff0300720c */ /* 0x000fe20003f05270 */
[----:B------:R-:W-:Y:S04]  /*01b0*/  STS [R4+-0x3800], RZ ;  /* 0xffc800ff04007388 */ /* 0x000fe80000000800 */
[----:B------:R-:W-:Y:S04]  /*01c0*/  STS [R4+-0x3000], RZ ;  /* 0xffd000ff04007388 */ /* 0x000fe80000000800 */
[----:B------:R-:W-:Y:S04]  /*01d0*/  STS [R4+-0x2800], RZ ;  /* 0xffd800ff04007388 */ /* 0x000fe80000000800 */
[----:B------:R-:W-:Y:S04]  /*01e0*/  STS [R4+-0x2000], RZ ;  /* 0xffe000ff04007388 */ /* 0x000fe80000000800 */
[----:B------:R-:W-:Y:S04]  /*01f0*/  STS [R4+-0x1800], RZ ;  /* 0xffe800ff04007388 */ /* 0x000fe80000000800 */
[----:B------:R-:W-:Y:S04]  /*0200*/  STS [R4+-0x1000], RZ ;  /* 0xfff000ff04007388 */ /* 0x000fe80000000800 */
[----:B------:R-:W-:Y:S04]  /*0210*/  STS [R4+-0x800], RZ ;  /* 0xfff800ff04007388 */ /* 0x000fe80000000800 */
[----:B------:R-:W-:Y:S04]  /*0220*/  STS [R4], RZ ;  /* 0x000000ff04007388 */ /* 0x000fe80000000800 */
[----:B------:R-:W-:Y:S04]  /*0230*/  STS [R4+0x800], RZ ;  /* 0x000800ff04007388 */ /* 0x000fe80000000800 */
[----:B------:R-:W-:Y:S04]  /*0240*/  STS [R4+0x1000], RZ ;  /* 0x001000ff04007388 */ /* 0x000fe80000000800 */
[----:B------:R-:W-:Y:S04]  /*0250*/  STS [R4+0x1800], RZ ;  /* 0x001800ff04007388 */ /* 0x000fe80000000800 */
[----:B------:R-:W-:Y:S04]  /*0260*/  STS [R4+0x2000], RZ ;  /* 0x002000ff04007388 */ /* 0x000fe80000000800 */
[----:B------:R-:W-:Y:S04]  /*0270*/  STS [R4+0x2800], RZ ;  /* 0x002800ff04007388 */ /* 0x000fe80000000800 */
[----:B------:R-:W-:Y:S04]  /*0280*/  STS [R4+0x3000], RZ ;  /* 0x003000ff04007388 */ /* 0x000fe80000000800 */
[----:B------:R0:W-:Y:S02]  /*0290*/  STS [R4+0x3800], RZ ;  /* 0x003800ff04007388 */ /* 0x0001e40000000800 */
[----:B0-----:R-:W-:Y:S01]  /*02a0*/  VIADD R4, R4, 0x8000 ;  /* 0x0000800004047836 */ /* 0x001fe20000000000 */
[----:B------:R-:W-:Y:S06]  /*02b0*/  @P0 BRA `(.L_x_4) ;  /* 0xfffffffc00ac0947 */ /* 0x000fec000383ffff */
.L_x_3:
[----:B------:R-:W-:Y:S05]  /*02c0*/  BSYNC.RECONVERGENT B1 ;  /* 0x0000000000017941 */ /* 0x000fea0003800200 */
.L_x_2:
[----:B------:R-:W-:Y:S05]  /*02d0*/  @!P1 BRA `(.L_x_1) ;  /* 0x0000000000b89947 */ /* 0x000fea0003800000 */
[----:B------:R-:W-:Y:S01]  /*02e0*/  ISETP.GE.U32.AND P0, PT, R6, 0x8, PT ;  /* 0x000000080600780c */ /* 0x000fe20003f06070 */
[----:B------:R-:W-:Y:S01]  /*02f0*/  BSSY.RECONVERGENT B1, `(.L_x_5) ;  /* 0x0000011000017945 */ /* 0x000fe20003800200 */
[----:B------:R-:W-:-:S04]  /*0300*/  LOP3.LUT R4, R5, 0x7, RZ, 0xc0, !PT ;  /* 0x0000000705047812 */ /* 0x000fc800078ec0ff */
[----:B------:R-:W-:-:S07]  /*0310*/  ISETP.NE.AND P1, PT, R4, RZ, PT ;  /* 0x000000ff0400720c */ /* 0x000fce0003f25270 */
[----:B------:R-:W-:Y:S06]  /*0320*/  @!P0 BRA `(.L_x_6) ;  /* 0x0000000000348947 */ /* 0x000fec0003800000 */
[----:B------:R-:W0:Y:S01]  /*0330*/  S2UR UR5, SR_CgaCtaId ;  /* 0x00000000000579c3 */ /* 0x000e220000008800 */
[----:B------:R-:W-:Y:S02]  /*0340*/  UMOV UR4, 0x400 ;  /* 0x0000040000047882 */ /* 0x000fe40000000000 */
[----:B0-----:R-:W-:-:S06]  /*0350*/  ULEA UR4, UR5, UR4, 0x18 ;  /* 0x0000000405047291 */ /* 0x001fcc000f8ec0ff */
[C---:B------:R-:W-:Y:S01]  /*0360*/  LEA R3, R2.reuse, UR4, 0x2 ;  /* 0x0000000402037c11 */ /* 0x040fe2000f8e10ff */
[----:B------:R-:W-:-:S04]  /*0370*/  VIADD R2, R2, 0x1000 ;  /* 0x0000100002027836 */ /* 0x000fc80000000000 */
[----:B------:R0:W-:Y:S04]  /*0380*/  STS [R3], RZ ;  /* 0x000000ff03007388 */ /* 0x0001e80000000800 */
[----:B------:R0:W-:Y:S04]  /*0390*/  STS [R3+0x800], RZ ;  /* 0x000800ff03007388 */ /* 0x0001e80000000800 */
[----:B------:R0:W-:Y:S04]  /*03a0*/  STS [R3+0x1000], RZ ;  /* 0x001000ff03007388 */ /* 0x0001e80000000800 */
[----:B------:R0:W-:Y:S04]  /*03b0*/  STS [R3+0x1800], RZ ;  /* 0x001800ff03007388 */ /* 0x0001e80000000800 */
[----:B------:R0:W-:Y:S04]  /*03c0*/  STS [R3+0x2000], RZ ;  /* 0x002000ff03007388 */ /* 0x0001e80000000800 */
[----:B------:R0:W-:Y:S04]  /*03d0*/  STS [R3+0x2800], RZ ;  /* 0x002800ff03007388 */ /* 0x0001e80000000800 */
[----:B------:R0:W-:Y:S04]  /*03e0*/  STS [R3+0x3000], RZ ;  /* 0x003000ff03007388 */ /* 0x0001e80000000800 */
[----:B------:R0:W-:Y:S02]  /*03f0*/  STS [R3+0x3800], RZ ;  /* 0x003800ff03007388 */ /* 0x0001e40000000800 */
.L_x_6:
[----:B------:R-:W-:Y:S05]  /*0400*/  BSYNC.RECONVERGENT B1 ;  /* 0x0000000000017941 */ /* 0x000fea0003800200 */
.L_x_5:
[----:B------:R-:W-:Y:S05]  /*0410*/  @!P1 BRA `(.L_x_1) ;  /* 0x0000000000689947 */ /* 0x000fea0003800000 */
[----:B------:R-:W-:Y:S01]  /*0420*/  ISETP.GE.U32.AND P0, PT, R4, 0x4, PT ;  /* 0x000000040400780c */ /* 0x000fe20003f06070 */
[----:B------:R-:W-:Y:S01]  /*0430*/  BSSY.RECONVERGENT B1, `(.L_x_7) ;  /* 0x000000d000017945 */ /* 0x000fe20003800200 */
[----:B0-----:R-:W-:-:S04]  /*0440*/  LOP3.LUT R3, R5, 0x3, RZ, 0xc0, !PT ;  /* 0x0000000305037812 */ /* 0x001fc800078ec0ff */
        /* <DEDUP_REMOVED lines=10> */
[----:B------:R0:W-:Y:S02]  /*04f0*/  STS [R4+0x1800], RZ ;  /* 0x001800ff04007388 */ /* 0x0001e40000000800 */
.L_x_8:
[----:B------:R-:W-:Y:S05]  /*0500*/  BSYNC.RECONVERGENT B1 ;  /* 0x0000000000017941 */ /* 0x000fea0003800200 */
.L_x_7:
[----:B------:R-:W-:Y:S05]  /*0510*/  @!P1 BRA `(.L_x_1) ;  /* 0x0000000000289947 */ /* 0x000fea0003800000 */
[----:B------:R-:W1:Y:S01]  /*0520*/  S2UR UR5, SR_CgaCtaId ;  /* 0x00000000000579c3 */ /* 0x000e620000008800 */
[----:B------:R-:W-:Y:S01]  /*0530*/  UMOV UR4, 0x400 ;  /* 0x0000040000047882 */ /* 0x000fe20000000000 */
[----:B------:R-:W-:Y:S01]  /*0540*/  IMAD.MOV R3, RZ, RZ, -R3 ;  /* 0x000000ffff037224 */ /* 0x000fe200078e0a03 */
[----:B-1----:R-:W-:-:S06]  /*0550*/  ULEA UR4, UR5, UR4, 0x18 ;  /* 0x0000000405047291 */ /* 0x002fcc000f8ec0ff */
[----:B------:R-:W-:-:S07]  /*0560*/  LEA R2, R2, UR4, 0x2 ;  /* 0x0000000402027c11 */ /* 0x000fce000f8e10ff */
.L_x_9:
[----:B------:R-:W-:Y:S01]  /*0570*/  VIADD R3, R3, 0x1 ;  /* 0x0000000103037836 */ /* 0x000fe20000000000 */
[----:B------:R1:W-:Y:S04]  /*0580*/  STS [R2], RZ ;  /* 0x000000ff02007388 */ /* 0x0003e80000000800 */
[----:B------:R-:W-:Y:S01]  /*0590*/  ISETP.NE.AND P0, PT, R3, RZ, PT ;  /* 0x000000ff0300720c */ /* 0x000fe20003f05270 */
[----:B-1----:R-:W-:-:S12]  /*05a0*/  VIADD R2, R2, 0x800 ;  /* 0x0000080002027836 */ /* 0x002fd80000000000 */
[----:B------:R-:W-:Y:S05]  /*05b0*/  @P0 BRA `(.L_x_9) ;  /* 0xfffffffc00ec0947 */ /* 0x000fea000383ffff */
.L_x_1:
[----:B------:R-:W-:Y:S05]  /*05c0*/  BSYNC.RECONVERGENT B0 ;  /* 0x0000000000007941 */ /* 0x000fea0003800200 */
.L_x_0:
[----:B------:R-:W1:Y:S01]  /*05d0*/  S2UR UR4, SR_CTAID.X ;  /* 0x00000000000479c3 */ /* 0x000e620000002500 */
[----:B------:R-:W2:Y:S01]  /*05e0*/  LDCU UR5, c[0x0][0x390] ;  /* 0x00007200ff0577ac */ /* 0x000ea20008000800 */
[----:B------:R-:W-:Y:S06]  /*05f0*/  BSSY.RECONVERGENT B0, `(.L_x_10) ;  /* 0x0000016000007945 */ /* 0x000fec0003800200 */
[----:B------:R-:W-:Y:S01]  /*0600*/  BAR.SYNC.DEFER_BLOCKING 0x0 ;  /* 0x0000000000007b1d */ /* 0x000fe20000010000 */
[----:B------:R-:W-:-:S07]  /*0610*/  ISETP.GE.U32.AND P1, PT, R0, UR8, PT ;  /* 0x0000000800007c0c */ /* 0x000fce000bf26070 */
[----:B0-----:R-:W1:Y:S01]  /*0620*/  LDC R3, c[0x0][0x360] ;  /* 0x0000d800ff037b82 */ /* 0x001e620000000800 */
[----:B------:R-:W0:Y:S01]  /*0630*/  LDCU.64 UR6, c[0x0][0x358] ;  /* 0x00006b00ff0677ac */ /* 0x000e220008000a00 */
[----:B-1----:R-:W-:-:S05]  /*0640*/  IMAD R2, R3, UR4, R0 ;  /* 0x0000000403027c24 */ /* 0x002fca000f8e0200 */
[----:B--2---:R-:W-:-:S13]  /*0650*/  ISETP.GE.U32.AND P0, PT, R2, UR5, PT ;  /* 0x0000000502007c0c */ /* 0x004fda000bf06070 */
[----:B0-----:R-:W-:Y:S05]  /*0660*/  @P0 BRA `(.L_x_11) ;  /* 0x0000000000380947 */ /* 0x001fea0003800000 */
[----:B------:R-:W0:Y:S01]  /*0670*/  S2R R7, SR_CgaCtaId ;  /* 0x0000000000077919 */ /* 0x000e220000008800 */
[----:B------:R-:W1:Y:S01]  /*0680*/  LDC.64 R4, c[0x0][0x380] ;  /* 0x0000e000ff047b82 */ /* 0x000e620000000a00 */
[----:B------:R-:W2:Y:S01]  /*0690*/  LDCU UR4, c[0x0][0x370] ;  /* 0x00006e00ff0477ac */ /* 0x000ea20008000800 */
[----:B------:R-:W-:-:S04]  /*06a0*/  MOV R6, 0x400 ;  /* 0x0000040000067802 */ /* 0x000fc80000000f00 */
[----:B0-----:R-:W-:Y:S01]  /*06b0*/  LEA R9, R7, R6, 0x18 ;  /* 0x0000000607097211 */ /* 0x001fe200078ec0ff */
[----:B------:R-:W-:Y:S02]  /*06c0*/  IMAD.MOV.U32 R7, RZ, RZ, R2 ;  /* 0x000000ffff077224 */ /* 0x000fe400078e0002 */
[----:B--2---:R-:W-:-:S07]  /*06d0*/  IMAD R6, R3, UR4, RZ ;  /* 0x0000000403067c24 */ /* 0x004fce000f8e02ff */
.L_x_12:
[----:B-1----:R-:W-:-:S06]  /*06e0*/  IMAD.WIDE R2, R7, 0x4, R4 ;  /* 0x0000000407027825 */ /* 0x002fcc00078e0204 */
[----:B------:R-:W2:Y:S01]  /*06f0*/  LDG.E R2, desc[UR6][R2.64] ;  /* 0x0000000602027981 */ /* 0x000ea2000c1e1900 */
[----:B------:R-:W-:-:S05]  /*0700*/  IMAD.IADD R7, R6, 0x1, R7 ;  /* 0x0000000106077824 */ /* 0x000fca00078e0207 */
[----:B------:R-:W-:Y:S01]  /*0710*/  ISETP.GE.U32.AND P0, PT, R7, UR5, PT ;  /* 0x0000000507007c0c */ /* 0x000fe2000bf06070 */
[----:B0-2---:R-:W-:-:S05]  /*0720*/  IMAD R8, R2, 0x4, R9 ;  /* 0x0000000402087824 */ /* 0x005fca00078e0209 */
[----:B------:R0:W-:Y:S07]  /*0730*/  ATOMS.POPC.INC.32 RZ, [R8+URZ] ;  /* 0x0000000008ff7f8c */ /* 0x0001ee000d8000ff */
[----:B------:R-:W-:Y:S05]  /*0740*/  @!P0 BRA `(.L_x_12) ;  /* 0xfffffffc00e48947 */ /* 0x000fea000383ffff */
.L_x_11:
[----:B------:R-:W-:Y:S05]  /*0750*/  BSYNC.RECONVERGENT B0 ;  /* 0x0000000000007941 */ /* 0x000fea0003800200 */
.L_x_10:
[----:B------:R-:W-:Y:S06]  /*0760*/  BAR.SYNC.DEFER_BLOCKING 0x0 ;  /* 0x0000000000007b1d */ /* 0x000fec0000010000 */
[----:B------:R-:W-:Y:S05]  /*0770*/  @P1 EXIT ;  /* 0x000000000000194d */ /* 0x000fea0003800000 */
[----:B------:R-:W-:Y:S01]  /*0780*/  LOP3.LUT R2, RZ, R0, RZ, 0x33, !PT ;  /* 0x00000000ff027212 */ /* 0x000fe200078e33ff */
[----:B------:R-:W-:Y:S04]  /*0790*/  BSSY.RECONVERGENT B0, `(.L_x_13) ;  /* 0x000002b000007945 */ /* 0x000fe80003800200 */
[----:B------:R-:W-:-:S05]  /*07a0*/  VIADD R2, R2, UR8 ;  /* 0x0000000802027c36 */ /* 0x000fca0008000000 */
[C---:B------:R-:W-:Y:S02]  /*07b0*/  ISETP.GE.U32.AND P1, PT, R2.reuse, 0xe00, PT ;  /* 0x00000e000200780c */ /* 0x040fe40003f26070 */
[----:B------:R-:W-:-:S04]  /*07c0*/  LEA.HI R10, R2, 0x1, RZ, 0x17 ;  /* 0x00000001020a7811 */ /* 0x000fc800078fb8ff */
[----:B------:R-:W-:-:S04]  /*07d0*/  LOP3.LUT R12, R10, 0x7, RZ, 0xc0, !PT ;  /* 0x000000070a0c7812 */ /* 0x000fc800078ec0ff */
[----:B------:R-:W-:-:S03]  /*07e0*/  ISETP.NE.AND P0, PT, R12, RZ, PT ;  /* 0x000000ff0c00720c */ /* 0x000fc60003f05270 */
[----:B------:R-:W-:Y:S10]  /*07f0*/  @!P1 BRA `(.L_x_14) ;  /* 0x0000000000909947 */ /* 0x000ff40003800000 */
[----:B------:R-:W1:Y:S01]  /*0800*/  S2UR UR5, SR_CgaCtaId ;  /* 0x00000000000579c3 */ /* 0x000e620000008800 */
[----:B------:R-:W-:Y:S01]  /*0810*/  UMOV UR4, 0x400 ;  /* 0x0000040000047882 */ /* 0x000fe20000000000 */
[----:B------:R-:W-:-:S05]  /*0820*/  LOP3.LUT R3, R10, 0xfffff8, RZ, 0xc0, !PT ;  /* 0x00fffff80a037812 */ /* 0x000fca00078ec0ff */
[----:B------:R-:W-:Y:S01]  /*0830*/  IMAD.MOV R3, RZ, RZ, -R3 ;  /* 0x000000ffff037224 */ /* 0x000fe200078e0a03 */
[----:B------:R-:W2:Y:S01]  /*0840*/  LDC.64 R4, c[0x0][0x388] ;  /* 0x0000e200ff047b82 */ /* 0x000ea20000000a00 */
[----:B-1----:R-:W-:-:S06]  /*0850*/  ULEA UR4, UR5, UR4, 0x18 ;  /* 0x0000000405047291 */ /* 0x002fcc000f8ec0ff */
[C---:B------:R-:W-:Y:S01]  /*0860*/  LEA R6, R0.reuse, UR4, 0x2 ;  /* 0x0000000400067c11 */ /* 0x040fe2000f8e10ff */
[----:B--2---:R-:W-:-:S04]  /*0870*/  IMAD.WIDE.U32 R4, R0, 0x4, R4 ;  /* 0x0000000400047825 */ /* 0x004fc800078e0004 */
[----:B------:R-:W-:Y:S01]  /*0880*/  VIADD R6, R6, 0x2000 ;  /* 0x0000200006067836 */ /* 0x000fe20000000000 */
[----:B0-----:R-:W-:-:S05]  /*0890*/  IADD3 R8, P1, PT, R4, 0x2000, RZ ;  /* 0x0000200004087810 */ /* 0x001fca0007f3e0ff */
[----:B------:R-:W-:-:S08]  /*08a0*/  IMAD.X R23, RZ, RZ, R5, P1 ;  /* 0x000000ffff177224 */ /* 0x000fd000008e0605 */
.L_x_15:
[----:B0-----:R-:W0:Y:S04]  /*08b0*/  LDS R7, [R6+-0x2000] ;  /* 0xffe0000006077984 */ /* 0x001e280000000800 */
[----:B------:R-:W1:Y:S04]  /*08c0*/  LDS R9, [R6+-0x1800] ;  /* 0xffe8000006097984 */ /* 0x000e680000000800 */
[----:B------:R-:W2:Y:S04]  /*08d0*/  LDS R11, [R6+-0x1000] ;  /* 0xfff00000060b7984 */ /* 0x000ea80000000800 */
[----:B------:R-:W3:Y:S04]  /*08e0*/  LDS R13, [R6+-0x800] ;  /* 0xfff80000060d7984 */ /* 0x000ee80000000800 */
[----:B------:R-:W4:Y:S04]  /*08f0*/  LDS R15, [R6] ;  /* 0x00000000060f7984 */ /* 0x000f280000000800 */
[----:B------:R-:W5:Y:S04]  /*0900*/  LDS R17, [R6+0x800] ;  /* 0x0008000006117984 */ /* 0x000f680000000800 */
[----:B------:R-:W5:Y:S04]  /*0910*/  LDS R19, [R6+0x1000] ;  /* 0x0010000006137984 */ /* 0x000f680000000800 */
[----:B------:R-:W5:Y:S01]  /*0920*/  LDS R21, [R6+0x1800] ;  /* 0x0018000006157984 */ /* 0x000f620000000800 */
[----:B------:R-:W-:-:S02]  /*0930*/  VIADD R3, R3, 0x8 ;  /* 0x0000000803037836 */ /* 0x000fc40000000000 */
[----:B------:R-:W-:Y:S02]  /*0940*/  IMAD.MOV.U32 R4, RZ, RZ, R8 ;  /* 0x000000ffff047224 */ /* 0x000fe400078e0008 */
[----:B------:R-:W-:Y:S01]  /*0950*/  IMAD.MOV.U32 R5, RZ, RZ, R23 ;  /* 0x000000ffff057224 */ /* 0x000fe200078e0017 */
[----:B------:R-:W-:-:S04]  /*0960*/  ISETP.NE.AND P1, PT, R3, RZ, PT ;  /* 0x000000ff0300720c */ /* 0x000fc80003f25270 */
[----:B0-----:R0:W-:Y:S04]  /*0970*/  REDG.E.ADD.STRONG.GPU desc[UR6][R4.64+-0x2000], R7 ;  /* 0xffe000070400798e */ /* 0x0011e8000c12e106 */
[----:B-1----:R0:W-:Y:S01]  /*0980*/  REDG.E.ADD.STRONG.GPU desc[UR6][R4.64+-0x1800], R9 ;  /* 0xffe800090400798e */ /* 0x0021e2000c12e106 */
[----:B------:R-:W-:-:S03]  /*0990*/  IADD3 R8, P2, PT, R4, 0x4000, RZ ;  /* 0x0000400004087810 */ /* 0x000fc60007f5e0ff */
[----:B--2---:R0:W-:Y:S04]  /*09a0*/  REDG.E.ADD.STRONG.GPU desc[UR6][R4.64+-0x1000], R11 ;  /* 0xfff0000b0400798e */ /* 0x0041e8000c12e106 */
[----:B---3--:R0:W-:Y:S04]  /*09b0*/  REDG.E.ADD.STRONG.GPU desc[UR6][R4.64+-0x800], R13 ;  /* 0xfff8000d0400798e */ /* 0x0081e8000c12e106 */
[----:B----4-:R0:W-:Y:S04]  /*09c0*/  REDG.E.ADD.STRONG.GPU desc[UR6][R4.64], R15 ;  /* 0x0000000f0400798e */ /* 0x0101e8000c12e106 */
[----:B-----5:R0:W-:Y:S04]  /*09d0*/  REDG.E.ADD.STRONG.GPU desc[UR6][R4.64+0x800], R17 ;  /* 0x000800110400798e */ /* 0x0201e8000c12e106 */
[----:B------:R0:W-:Y:S01]  /*09e0*/  REDG.E.ADD.STRONG.GPU desc[UR6][R4.64+0x1000], R19 ;  /* 0x001000130400798e */ /* 0x0001e2000c12e106 */
[----:B------:R-:W-:-:S03]  /*09f0*/  IMAD.X R23, RZ, RZ, R5, P2 ;  /* 0x000000ffff177224 */ /* 0x000fc600010e0605 */
[----:B------:R0:W-:Y:S01]  /*0a00*/  REDG.E.ADD.STRONG.GPU desc[UR6][R4.64+0x1800], R21 ;  /* 0x001800150400798e */ /* 0x0001e2000c12e106 */
[----:B------:R-:W-:Y:S02]  /*0a10*/  VIADD R0, R0, 0x1000 ;  /* 0x0000100000007836 */ /* 0x000fe40000000000 */
[----:B------:R-:W-:Y:S01]  /*0a20*/  VIADD R6, R6, 0x4000 ;  /* 0x0000400006067836 */ /* 0x000fe20000000000 */
[----:B------:R-:W-:Y:S06]  /*0a30*/  @P1 BRA `(.L_x_15) ;  /* 0xfffffffc009c1947 */ /* 0x000fec000383ffff */
.L_x_14:
[----:B------:R-:W-:Y:S05]  /*0a40*/  BSYNC.RECONVERGENT B0 ;  /* 0x0000000000007941 */ /* 0x000fea0003800200 */
.L_x_13:
[----:B------:R-:W-:Y:S05]  /*0a50*/  @!P0 EXIT ;  /* 0x000000000000894d */ /* 0x000fea0003800000 */
[----:B------:R-:W-:Y:S01]  /*0a60*/  ISETP.GE.U32.AND P0, PT, R12, 0x4, PT ;  /* 0x000000040c00780c */ /* 0x000fe20003f06070 */
[----:B------:R-:W-:Y:S01]  /*0a70*/  BSSY.RECONVERGENT B0, `(.L_x_16) ;  /* 0x0000012000007945 */ /* 0x000fe20003800200 */
[----:B------:R-:W-:-:S11]  /*0a80*/  LOP3.LUT P1, R10, R10, 0x3, RZ, 0xc0, !PT ;  /* 0x000000030a0a7812 */ /* 0x000fd6000782c0ff */
[----:B------:R-:W-:Y:S05]  /*0a90*/  @!P0 BRA `(.L_x_17) ;  /* 0x00000000003c8947 */ /* 0x000fea0003800000 */
[----:B------:R-:W1:Y:S01]  /*0aa0*/  S2UR UR5, SR_CgaCtaId ;  /* 0x00000000000579c3 */ /* 0x000e620000008800 */
[----:B------:R-:W-:-:S07]  /*0ab0*/  UMOV UR4, 0x400 ;  /* 0x0000040000047882 */ /* 0x000fce0000000000 */
[----:B0-----:R-:W0:Y:S01]  /*0ac0*/  LDC.64 R4, c[0x0][0x388] ;  /* 0x0000e200ff047b82 */ /* 0x001e220000000a00 */
[----:B-1----:R-:W-:-:S06]  /*0ad0*/  ULEA UR4, UR5, UR4, 0x18 ;  /* 0x0000000405047291 */ /* 0x002fcc000f8ec0ff */
[C---:B------:R-:W-:Y:S01]  /*0ae0*/  LEA R6, R0.reuse, UR4, 0x2 ;  /* 0x0000000400067c11 */ /* 0x040fe2000f8e10ff */
[----:B0-----:R-:W-:-:S04]  /*0af0*/  IMAD.WIDE.U32 R4, R0, 0x4, R4 ;  /* 0x0000000400047825 */ /* 0x001fc800078e0004 */
[----:B------:R-:W0:Y:S04]  /*0b00*/  LDS R3, [R6] ;  /* 0x0000000006037984 */ /* 0x000e280000000800 */
[----:B------:R-:W1:Y:S04]  /*0b10*/  LDS R7, [R6+0x800] ;  /* 0x0008000006077984 */ /* 0x000e680000000800 */
[----:B------:R-:W2:Y:S04]  /*0b20*/  LDS R9, [R6+0x1000] ;  /* 0x0010000006097984 */ /* 0x000ea80000000800 */
[----:B------:R-:W3:Y:S04]  /*0b30*/  LDS R11, [R6+0x1800] ;  /* 0x00180000060b7984 */ /* 0x000ee80000000800 */
[----:B0-----:R4:W-:Y:S04]  /*0b40*/  REDG.E.ADD.STRONG.GPU desc[UR6][R4.64], R3 ;  /* 0x000000030400798e */ /* 0x0019e8000c12e106 */
[----:B-1----:R4:W-:Y:S04]  /*0b50*/  REDG.E.ADD.STRONG.GPU desc[UR6][R4.64+0x800], R7 ;  /* 0x000800070400798e */ /* 0x0029e8000c12e106 */
[----:B--2---:R4:W-:Y:S04]  /*0b60*/  REDG.E.ADD.STRONG.GPU desc[UR6][R4.64+0x1000], R9 ;  /* 0x001000090400798e */ /* 0x0049e8000c12e106 */
[----:B---3--:R4:W-:Y:S01]  /*0b70*/  REDG.E.ADD.STRONG.GPU desc[UR6][R4.64+0x1800], R11 ;  /* 0x0018000b0400798e */ /* 0x0089e2000c12e106 */
[----:B------:R-:W-:-:S07]  /*0b80*/  VIADD R0, R0, 0x800 ;  /* 0x0000080000007836 */ /* 0x000fce0000000000 */
.L_x_17:
[----:B------:R-:W-:Y:S05]  /*0b90*/  BSYNC.RECONVERGENT B0 ;  /* 0x0000000000007941 */ /* 0x000fea0003800200 */
.L_x_16:
[----:B------:R-:W-:Y:S05]  /*0ba0*/  @!P1 EXIT ;  /* 0x000000000000994d */ /* 0x000fea0003800000 */
[----:B------:R-:W-:Y:S01]  /*0bb0*/  ISETP.NE.AND P1, PT, R10, 0x1, PT ;  /* 0x000000010a00780c */ /* 0x000fe20003f25270 */
[----:B------:R-:W-:Y:S01]  /*0bc0*/  BSSY.RECONVERGENT B0, `(.L_x_18) ;  /* 0x000000e000007945 */ /* 0x000fe20003800200 */
[----:B------:R-:W-:-:S11]  /*0bd0*/  LOP3.LUT P0, RZ, R2, 0x200, RZ, 0xc0, !PT ;  /* 0x0000020002ff7812 */ /* 0x000fd6000780c0ff */
[----:B------:R-:W-:Y:S05]  /*0be0*/  @!P1 BRA `(.L_x_19) ;  /* 0x00000000002c9947 */ /* 0x000fea0003800000 */
[----:B------:R-:W1:Y:S01]  /*0bf0*/  S2UR UR5, SR_CgaCtaId ;  /* 0x00000000000579c3 */ /* 0x000e620000008800 */
[----:B------:R-:W-:-:S07]  /*0c00*/  UMOV UR4, 0x400 ;  /* 0x0000040000047882 */ /* 0x000fce0000000000 */
[----:B----4-:R-:W2:Y:S01]  /*0c10*/  LDC.64 R2, c[0x0][0x388] ;  /* 0x0000e200ff027b82 */ /* 0x010ea20000000a00 */
[----:B-1----:R-:W-:-:S06]  /*0c20*/  ULEA UR4, UR5, UR4, 0x18 ;  /* 0x0000000405047291 */ /* 0x002fcc000f8ec0ff */
[C---:B0-----:R-:W-:Y:S01]  /*0c30*/  LEA R4, R0.reuse, UR4, 0x2 ;  /* 0x0000000400047c11 */ /* 0x041fe2000f8e10ff */
[----:B--2---:R-:W-:-:S04]  /*0c40*/  IMAD.WIDE.U32 R2, R0, 0x4, R2 ;  /* 0x0000000400027825 */ /* 0x004fc800078e0002 */
[----:B------:R-:W0:Y:S04]  /*0c50*/  LDS R5, [R4] ;  /* 0x0000000004057984 */ /* 0x000e280000000800 */
[----:B------:R-:W1:Y:S04]  /*0c60*/  LDS R7, [R4+0x800] ;  /* 0x0008000004077984 */ /* 0x000e680000000800 */
[----:B0-----:R2:W-:Y:S04]  /*0c70*/  REDG.E.ADD.STRONG.GPU desc[UR6][R2.64], R5 ;  /* 0x000000050200798e */ /* 0x0015e8000c12e106 */
[----:B-1----:R2:W-:Y:S01]  /*0c80*/  REDG.E.ADD.STRONG.GPU desc[UR6][R2.64+0x800], R7 ;  /* 0x000800070200798e */ /* 0x0025e2000c12e106 */
[----:B------:R-:W-:-:S07]  /*0c90*/  VIADD R0, R0, 0x400 ;  /* 0x0000040000007836 */ /* 0x000fce0000000000 */
.L_x_19:
[----:B------:R-:W-:Y:S05]  /*0ca0*/  BSYNC.RECONVERGENT B0 ;  /* 0x0000000000007941 */ /* 0x000fea0003800200 */
.L_x_18:
[----:B------:R-:W-:Y:S05]  /*0cb0*/  @P0 EXIT ;  /* 0x000000000000094d */ /* 0x000fea0003800000 */
[----:B------:R-:W1:Y:S01]  /*0cc0*/  S2UR UR5, SR_CgaCtaId ;  /* 0x00000000000579c3 */ /* 0x000e620000008800 */
[----:B------:R-:W-:-:S07]  /*0cd0*/  UMOV UR4, 0x400 ;  /* 0x0000040000047882 */ /* 0x000fce0000000000 */
[----:B--2-4-:R-:W2:Y:S01]  /*0ce0*/  LDC.64 R2, c[0x0][0x388] ;  /* 0x0000e200ff027b82 */ /* 0x014ea20000000a00 */
[----:B-1----:R-:W-:-:S06]  /*0cf0*/  ULEA UR4, UR5, UR4, 0x18 ;  /* 0x0000000405047291 */ /* 0x002fcc000f8ec0ff */
[C---:B0-----:R-:W-:Y:S01]  /*0d00*/  LEA R4, R0.reuse, UR4, 0x2 ;  /* 0x0000000400047c11 */ /* 0x041fe2000f8e10ff */
[----:B--2---:R-:W-:-:S04]  /*0d10*/  IMAD.WIDE.U32 R2, R0, 0x4, R2 ;  /* 0x0000000400027825 */ /* 0x004fc800078e0002 */
[----:B------:R-:W0:Y:S04]  /*0d20*/  LDS R5, [R4] ;  /* 0x0000000004057984 */ /* 0x000e280000000800 */
[----:B0-----:R-:W-:Y:S01]  /*0d30*/  REDG.E.ADD.STRONG.GPU desc[UR6][R2.64], R5 ;  /* 0x000000050200798e */ /* 0x001fe2000c12e106 */
[----:B------:R-:W-:Y:S05]  /*0d40*/  EXIT ;  /* 0x000000000000794d */ /* 0x000fea0003800000 */
.L_x_20:
[----:B------:R-:W-:-:S00]  /*0d50*/  BRA `(.L_x_20) ;  /* 0xfffffffc00fc7947 */ /* 0x000fc0000383ffff */
[----:B------:R-:W-:-:S00]  /*0d60*/  NOP ;  /* 0x0000000000007918 */ /* 0x000fc00000000000 */
        /* <DEDUP_REMOVED lines=9> */
.L_x_21:


//--------------------- .nv.shared._Z12histo_kernelPjS_jj --------------------------
	.section	.nv.shared._Z12histo_kernelPjS_jj,"aw",@nobits
	.sectionflags	@""
	.align	4
.nv.shared._Z12histo_kernelPjS_jj:
	.zero		17408


//--------------------- .nv.shared.reserved.0     --------------------------
	.section	.nv.shared.reserved.0,"aw",@nobits
	.weak		__nv_reservedSMEM_offset_0_alias
	.size		__nv_reservedSMEM_offset_0_alias, 0, 64
	.other		__nv_reservedSMEM_offset_0_alias,@"STO_CUDA_RESERVED_SHARED STV_DEFAULT"
__nv_reservedSMEM_offset_0_alias:
	.zero		0
	.zero		64


//--------------------- .nv.constant0._Z12histo_kernelPjS_jj --------------------------
	.section	.nv.constant0._Z12histo_kernelPjS_jj,"a",@progbits
	.sectionflags	@""
	.align	4
.nv.constant0._Z12histo_kernelPjS_jj:
	.zero		920


//--------------------- SYMBOLS --------------------------

	.type		.nv.reservedSmem.offset0,@object
	.size		.nv.reservedSmem.offset0,0x4
	.type		.nv.reservedSmem.cap,@object
	.size		.nv.reservedSmem.cap,0x4
